	.headerflags	@"EF_CUDA_TEXMODE_UNIFIED EF_CUDA_64BIT_ADDRESS EF_CUDA_ACCELERATORS EF_CUDA_SM90 EF_CUDA_VIRTUAL_SM(EF_CUDA_SM90)"
	.elftype	@"ET_EXEC"


//--------------------- .nv.info                  --------------------------
	.section	.nv.info,"",@"SHT_CUDA_INFO"
	.align	4


	//----- nvinfo : EIATTR_REGCOUNT
	.align		4
        /*0000*/ 	.byte	0x04, 0x2f
        /*0002*/ 	.short	(.L_3 - .L_2)
	.align		4
.L_2:
        /*0004*/ 	.word	index@(triton_poi_fused__native_batch_norm_legit_no_training_relu_7)
        /*0008*/ 	.word	0x00000026


	//----- nvinfo : EIATTR_MIN_STACK_SIZE
	.align		4
.L_3:
        /*000c*/ 	.byte	0x04, 0x12
        /*000e*/ 	.short	(.L_5 - .L_4)
	.align		4
.L_4:
        /*0010*/ 	.word	index@(triton_poi_fused__native_batch_norm_legit_no_training_relu_7)
        /*0014*/ 	.word	0x00000000


	//----- nvinfo : EIATTR_FRAME_SIZE
	.align		4
.L_5:
        /*0018*/ 	.byte	0x04, 0x11
        /*001a*/ 	.short	(.L_7 - .L_6)
	.align		4
.L_6:
        /*001c*/ 	.word	index@(triton_poi_fused__native_batch_norm_legit_no_training_relu_7)
        /*0020*/ 	.word	0x00000000


	//----- nvinfo : EIATTR_MIN_STACK_SIZE
	.align		4
.L_7:
        /*0024*/ 	.byte	0x04, 0x12
        /*0026*/ 	.short	(.L_9 - .L_8)
	.align		4
.L_8:
        /*0028*/ 	.word	index@(triton_poi_fused__native_batch_norm_legit_no_training_relu_7)
        /*002c*/ 	.word	0x00000000
.L_9:


//--------------------- .nv.info.triton_poi_fused__native_batch_norm_legit_no_training_relu_7 --------------------------
	.section	.nv.info.triton_poi_fused__native_batch_norm_legit_no_training_relu_7,"",@"SHT_CUDA_INFO"
	.sectionflags	@""
	.align	4


	//----- nvinfo : EIATTR_CUDA_API_VERSION
	.align		4
        /*0000*/ 	.byte	0x04, 0x37
        /*0002*/ 	.short	(.L_11 - .L_10)
.L_10:
        /*0004*/ 	.word	0x0000007c


	//----- nvinfo : EIATTR_KPARAM_INFO
	.align		4
.L_11:
        /*0008*/ 	.byte	0x04, 0x17
        /*000a*/ 	.short	(.L_13 - .L_12)
.L_12:
        /*000c*/ 	.word	0x00000000
        /*0010*/ 	.short	0x0006
        /*0012*/ 	.short	0x0030
        /*0014*/ 	.byte	0x00, 0xf0, 0x11, 0x00


	//----- nvinfo : EIATTR_KPARAM_INFO
	.align		4
.L_13:
        /*0018*/ 	.byte	0x04, 0x17
        /*001a*/ 	.short	(.L_15 - .L_14)
.L_14:
        /*001c*/ 	.word	0x00000000
        /*0020*/ 	.short	0x0005
        /*0022*/ 	.short	0x0028
        /*0024*/ 	.byte	0x00, 0xf4, 0x21, 0x00


	//----- nvinfo : EIATTR_KPARAM_INFO
	.align		4
.L_15:
        /*0028*/ 	.byte	0x04, 0x17
        /*002a*/ 	.short	(.L_17 - .L_16)
.L_16:
        /*002c*/ 	.word	0x00000000
        /*0030*/ 	.short	0x0004
        /*0032*/ 	.short	0x0020
        /*0034*/ 	.byte	0x00, 0xf4, 0x21, 0x00


	//----- nvinfo : EIATTR_KPARAM_INFO
	.align		4
.L_17:
        /*0038*/ 	.byte	0x04, 0x17
        /*003a*/ 	.short	(.L_19 - .L_18)
.L_18:
        /*003c*/ 	.word	0x00000000
        /*0040*/ 	.short	0x0003
        /*0042*/ 	.short	0x0018
        /*0044*/ 	.byte	0x00, 0xf4, 0x21, 0x00


	//----- nvinfo : EIATTR_KPARAM_INFO
	.align		4
.L_19:
        /*0048*/ 	.byte	0x04, 0x17
        /*004a*/ 	.short	(.L_21 - .L_20)
.L_20:
        /*004c*/ 	.word	0x00000000
        /*0050*/ 	.short	0x0002
        /*0052*/ 	.short	0x0010
        /*0054*/ 	.byte	0x00, 0xf4, 0x21, 0x00


	//----- nvinfo : EIATTR_KPARAM_INFO
	.align		4
.L_21:
        /*0058*/ 	.byte	0x04, 0x17
        /*005a*/ 	.short	(.L_23 - .L_22)
.L_22:
        /*005c*/ 	.word	0x00000000
        /*0060*/ 	.short	0x0001
        /*0062*/ 	.short	0x0008
        /*0064*/ 	.byte	0x00, 0xf4, 0x21, 0x00


	//----- nvinfo : EIATTR_KPARAM_INFO
	.align		4
.L_23:
        /*0068*/ 	.byte	0x04, 0x17
        /*006a*/ 	.short	(.L_25 - .L_24)
.L_24:
        /*006c*/ 	.word	0x00000000
        /*0070*/ 	.short	0x0000
        /*0072*/ 	.short	0x0000
        /*0074*/ 	.byte	0x00, 0xf4, 0x21, 0x00


	//----- nvinfo : EIATTR_SPARSE_MMA_MASK
	.align		4
.L_25:
        /*0078*/ 	.byte	0x03, 0x50
        /*007a*/ 	.short	0x0000


	//----- nvinfo : EIATTR_MAXREG_COUNT
	.align		4
        /*007c*/ 	.byte	0x03, 0x1b
        /*007e*/ 	.short	0x00ff


	//----- nvinfo : EIATTR_EXIT_INSTR_OFFSETS
	.align		4
        /*0080*/ 	.byte	0x04, 0x1c
        /*0082*/ 	.short	(.L_27 - .L_26)


	//   ....[0]....
.L_26:
        /*0084*/ 	.word	0x00000a50


	//----- nvinfo : EIATTR_REQNTID
	.align		4
.L_27:
        /*0088*/ 	.byte	0x04, 0x10
        /*008a*/ 	.short	(.L_29 - .L_28)
.L_28:
        /*008c*/ 	.word	0x00000080
        /*0090*/ 	.word	0x00000001
        /*0094*/ 	.word	0x00000001


	//----- nvinfo : EIATTR_CBANK_PARAM_SIZE
	.align		4
.L_29:
        /*0098*/ 	.byte	0x03, 0x19
        /*009a*/ 	.short	0x0034


	//----- nvinfo : EIATTR_PARAM_CBANK
	.align		4
        /*009c*/ 	.byte	0x04, 0x0a
        /*009e*/ 	.short	(.L_31 - .L_30)
	.align		4
.L_30:
        /*00a0*/ 	.word	index@(.nv.constant0.triton_poi_fused__native_batch_norm_legit_no_training_relu_7)
        /*00a4*/ 	.short	0x0210
        /*00a6*/ 	.short	0x0034


	//----- nvinfo : EIATTR_SW_WAR
	.align		4
.L_31:
        /*00a8*/ 	.byte	0x04, 0x36
        /*00aa*/ 	.short	(.L_33 - .L_32)
.L_32:
        /*00ac*/ 	.word	0x00000008
.L_33:


//--------------------- .nv.callgraph             --------------------------
	.section	.nv.callgraph,"",@"SHT_CUDA_CALLGRAPH"
	.align	4
	.sectionentsize	8
	.align		4
        /*0000*/ 	.word	0x00000000
	.align		4
        /*0004*/ 	.word	0xffffffff
	.align		4
        /*0008*/ 	.word	0x00000000
	.align		4
        /*000c*/ 	.word	0xfffffffe
	.align		4
        /*0010*/ 	.word	0x00000000
	.align		4
        /*0014*/ 	.word	0xfffffffd
	.align		4
        /*0018*/ 	.word	0x00000000
	.align		4
        /*001c*/ 	.word	0xfffffffc


//--------------------- .nv.constant4             --------------------------
	.section	.nv.constant4,"a",@progbits
	.align	8
	.align		8
.nv.constant4:
        /*0000*/ 	.dword	_$_str
	.align		8
        /*0008*/ 	.dword	_$_str_$_2


//--------------------- .text.triton_poi_fused__native_batch_norm_legit_no_training_relu_7 --------------------------
	.section	.text.triton_poi_fused__native_batch_norm_legit_no_training_relu_7,"ax",@progbits
	.align	128
        .global         triton_poi_fused__native_batch_norm_legit_no_training_relu_7
        .type           triton_poi_fused__native_batch_norm_legit_no_training_relu_7,@function
        .size           triton_poi_fused__native_batch_norm_legit_no_training_relu_7,(.L_x_1 - triton_poi_fused__native_batch_norm_legit_no_training_relu_7)
        .other          triton_poi_fused__native_batch_norm_legit_no_training_relu_7,@"STO_CUDA_ENTRY STV_DEFAULT"
triton_poi_fused__native_batch_norm_legit_no_training_relu_7:
.text.triton_poi_fused__native_batch_norm_legit_no_training_relu_7:
[----:B------:R-:W-:Y:S01]  /*0000*/  LDC R1, c[0x0][0x28] ;  /* 0x00000a00ff017b82 */ /* 0x000fe20000000800 */
[----:B------:R-:W1:Y:S07]  /*0010*/  S2R R0, SR_TID.X ;  /* 0x0000000000007919 */ /* 0x000e6e0000002100 */
[----:B------:R-:W2:Y:S01]  /*0020*/  LDC.64 R16, c[0x0][0x220] ;  /* 0x00008800ff107b82 */ /* 0x000ea20000000a00 */
[----:B------:R-:W-:Y:S01]  /*0030*/  ULDC.64 UR4, c[0x0][0x208] ;  /* 0x0000820000047ab9 */ /* 0x000fe20000000a00 */
[----:B------:R-:W3:Y:S06]  /*0040*/  S2R R3, SR_CTAID.X ;  /* 0x0000000000037919 */ /* 0x000eec0000002500 */
[----:B------:R-:W4:Y:S08]  /*0050*/  LDC.64 R20, c[0x0][0x218] ;  /* 0x00008600ff147b82 */ /* 0x000f300000000a00 */
[----:B------:R-:W5:Y:S08]  /*0060*/  LDC.64 R22, c[0x0][0x210] ;  /* 0x00008400ff167b82 */ /* 0x000f700000000a00 */
[----:B------:R-:W5:Y:S01]  /*0070*/  LDC.64 R32, c[0x0][0x230] ;  /* 0x00008c00ff207b82 */ /* 0x000f620000000a00 */
[----:B-1----:R-:W-:-:S04]  /*0080*/  SHF.L.U32 R0, R0, 0x2, RZ ;  /* 0x0000000200007819 */ /* 0x002fc800000006ff */
[----:B------:R-:W-:-:S04]  /*0090*/  LOP3.LUT R0, R0, 0x1fc, RZ, 0xc0, !PT ;  /* 0x000001fc00007812 */ /* 0x000fc800078ec0ff */
[----:B---3--:R-:W-:-:S05]  /*00a0*/  LEA R2, R3, R0, 0xa ;  /* 0x0000000003027211 */ /* 0x008fca00078e50ff */
[----:B------:R-:W-:-:S05]  /*00b0*/  IMAD.HI R0, R2, 0x38e38e39, RZ ;  /* 0x38e38e3902007827 */ /* 0x000fca00078e02ff */
[----:B------:R-:W-:-:S04]  /*00c0*/  SHF.R.U32.HI R3, RZ, 0x1f, R0 ;  /* 0x0000001fff037819 */ /* 0x000fc80000011600 */
[----:B------:R-:W-:-:S05]  /*00d0*/  LEA.HI.SX32 R3, R0, R3, 0x1b ;  /* 0x0000000300037211 */ /* 0x000fca00078fdaff */
[----:B------:R-:W-:-:S04]  /*00e0*/  IMAD R19, R3, -0x90, R2 ;  /* 0xffffff7003137824 */ /* 0x000fc800078e0202 */
[----:B--2---:R-:W-:-:S06]  /*00f0*/  IMAD.WIDE R12, R19, 0x4, R16 ;  /* 0x00000004130c7825 */ /* 0x004fcc00078e0210 */
[----:B------:R-:W2:Y:S01]  /*0100*/  LDG.E.EL.128 R12, desc[UR4][R12.64] ;  /* 0x000000040c0c7981 */ /* 0x000ea2000c2e1d00 */
[----:B------:R-:W-:Y:S01]  /*0110*/  IADD3 R3, R2, 0x200, RZ ;  /* 0x0000020002037810 */ /* 0x000fe20007ffe0ff */
[----:B----4-:R-:W-:-:S04]  /*0120*/  IMAD.WIDE R8, R19, 0x4, R20 ;  /* 0x0000000413087825 */ /* 0x010fc800078e0214 */
[----:B------:R-:W-:Y:S02]  /*0130*/  IMAD.HI R0, R3, 0x38e38e39, RZ ;  /* 0x38e38e3903007827 */ /* 0x000fe400078e02ff */
[----:B------:R-:W3:Y:S02]  /*0140*/  LDG.E.EL.128 R8, desc[UR4][R8.64] ;  /* 0x0000000408087981 */ /* 0x000ee4000c2e1d00 */
[----:B-----5:R-:W-:Y:S01]  /*0150*/  IMAD.WIDE R22, R2, 0x4, R22 ;  /* 0x0000000402167825 */ /* 0x020fe200078e0216 */
[----:B------:R-:W-:-:S04]  /*0160*/  SHF.R.U32.HI R25, RZ, 0x1f, R0 ;  /* 0x0000001fff197819 */ /* 0x000fc80000011600 */
[----:B------:R-:W3:Y:S01]  /*0170*/  LDG.E.128 R4, desc[UR4][R22.64] ;  /* 0x0000000416047981 */ /* 0x000ee2000c1e1d00 */
[----:B------:R-:W-:-:S03]  /*0180*/  LEA.HI.SX32 R0, R0, R25, 0x1b ;  /* 0x0000001900007211 */ /* 0x000fc600078fdaff */
[----:B------:R1:W4:Y:S02]  /*0190*/  LDG.E.128 R28, desc[UR4][R22.64+0x800] ;  /* 0x00080004161c7981 */ /* 0x000324000c1e1d00 */
[----:B------:R-:W-:-:S04]  /*01a0*/  IMAD R3, R0, -0x90, R3 ;  /* 0xffffff7000037824 */ /* 0x000fc800078e0203 */
[----:B------:R-:W-:Y:S01]  /*01b0*/  IMAD.WIDE R24, R3, 0x4, R20 ;  /* 0x0000000403187825 */ /* 0x000fe200078e0214 */
[----:B-1----:R-:W1:Y:S05]  /*01c0*/  LDC.64 R22, c[0x0][0x228] ;  /* 0x00008a00ff167b82 */ /* 0x002e6a0000000a00 */
[----:B------:R-:W4:Y:S01]  /*01d0*/  LDG.E.EL.128 R24, desc[UR4][R24.64] ;  /* 0x0000000418187981 */ /* 0x000f22000c2e1d00 */
[----:B------:R-:W-:Y:S01]  /*01e0*/  HFMA2.MMA R0, -RZ, RZ, 1.625, 0 ;  /* 0x3e800000ff007435 */ /* 0x000fe200000001ff */
[----:B-1----:R-:W-:-:S04]  /*01f0*/  IMAD.WIDE R34, R19, 0x4, R22 ;  /* 0x0000000413227825 */ /* 0x002fc800078e0216 */
[----:B--2---:R-:W-:Y:S01]  /*0200*/  FADD R18, R12, 9.9999997473787516356e-06 ;  /* 0x3727c5ac0c127421 */ /* 0x004fe20000000000 */
[----:B------:R-:W-:-:S05]  /*0210*/  FADD R20, R13, 9.9999997473787516356e-06 ;  /* 0x3727c5ac0d147421 */ /* 0x000fca0000000000 */
[----:B------:R-:W1:Y:S01]  /*0220*/  MUFU.SQRT R18, R18 ;  /* 0x0000001200127308 */ /* 0x000e620000002000 */
[----:B------:R-:W-:-:S07]  /*0230*/  FADD R14, R14, 9.9999997473787516356e-06 ;  /* 0x3727c5ac0e0e7421 */ /* 0x000fce0000000000 */
[----:B------:R-:W2:Y:S01]  /*0240*/  MUFU.SQRT R20, R20 ;  /* 0x0000001400147308 */ /* 0x000ea20000002000 */
[----:B------:R-:W-:-:S07]  /*0250*/  FADD R15, R15, 9.9999997473787516356e-06 ;  /* 0x3727c5ac0f0f7421 */ /* 0x000fce0000000000 */
[----:B------:R-:W5:Y:S01]  /*0260*/  MUFU.SQRT R12, R14 ;  /* 0x0000000e000c7308 */ /* 0x000f620000002000 */
[----:B-1----:R-:W-:-:S07]  /*0270*/  FSETP.GT.AND P6, PT, R18, 8.50705917302346158658e+37, PT ;  /* 0x7e8000001200780b */ /* 0x002fce0003fc4000 */
[----:B------:R-:W1:Y:S01]  /*0280*/  MUFU.SQRT R13, R15 ;  /* 0x0000000f000d7308 */ /* 0x000e620000002000 */
[----:B--2---:R-:W-:Y:S02]  /*0290*/  FSETP.GT.AND P5, PT, R20, 8.50705917302346158658e+37, PT ;  /* 0x7e8000001400780b */ /* 0x004fe40003fa4000 */
[----:B------:R-:W-:Y:S02]  /*02a0*/  FSETP.GEU.AND P4, PT, R18, 1.175494350822287508e-38, PT ;  /* 0x008000001200780b */ /* 0x000fe40003f8e000 */
[----:B------:R-:W-:Y:S02]  /*02b0*/  FSETP.GEU.AND P3, PT, R20, 1.175494350822287508e-38, PT ;  /* 0x008000001400780b */ /* 0x000fe40003f6e000 */
[----:B-----5:R-:W-:Y:S01]  /*02c0*/  FSETP.GT.AND P2, PT, R12, 8.50705917302346158658e+37, PT ;  /* 0x7e8000000c00780b */ /* 0x020fe20003f44000 */
[----:B------:R-:W-:Y:S01]  /*02d0*/  @P6 FMUL R18, R18, 0.25 ;  /* 0x3e80000012126820 */ /* 0x000fe20000400000 */
[----:B---3--:R-:W-:Y:S01]  /*02e0*/  FADD R4, R4, -R8 ;  /* 0x8000000804047221 */ /* 0x008fe20000000000 */
[----:B------:R-:W-:-:S02]  /*02f0*/  FSETP.GEU.AND P0, PT, R12, 1.175494350822287508e-38, PT ;  /* 0x008000000c00780b */ /* 0x000fc40003f0e000 */
[----:B------:R-:W-:Y:S02]  /*0300*/  FSEL R8, R0, 1, P6 ;  /* 0x3f80000000087808 */ /* 0x000fe40003000000 */
[----:B------:R-:W-:Y:S01]  /*0310*/  @P5 FMUL R20, R20, 0.25 ;  /* 0x3e80000014145820 */ /* 0x000fe20000400000 */
[C---:B-1----:R-:W-:Y:S01]  /*0320*/  FSETP.GT.AND P1, PT, R13.reuse, 8.50705917302346158658e+37, PT ;  /* 0x7e8000000d00780b */ /* 0x042fe20003f24000 */
[----:B------:R-:W-:Y:S01]  /*0330*/  @!P4 FMUL R18, R18, 16777216 ;  /* 0x4b8000001212c820 */ /* 0x000fe20000400000 */
[----:B------:R-:W-:Y:S01]  /*0340*/  FSETP.GEU.AND P6, PT, R13, 1.175494350822287508e-38, PT ;  /* 0x008000000d00780b */ /* 0x000fe20003fce000 */
[----:B------:R-:W-:Y:S01]  /*0350*/  @!P3 FMUL R20, R20, 16777216 ;  /* 0x4b8000001414b820 */ /* 0x000fe20000400000 */
[----:B------:R-:W-:Y:S02]  /*0360*/  FADD R5, R5, -R9 ;  /* 0x8000000905057221 */ /* 0x000fe40000000000 */
[----:B------:R-:W1:Y:S01]  /*0370*/  MUFU.RCP R9, R18 ;  /* 0x0000001200097308 */ /* 0x000e620000001000 */
[----:B------:R-:W-:Y:S01]  /*0380*/  @P2 FMUL R12, R12, 0.25 ;  /* 0x3e8000000c0c2820 */ /* 0x000fe20000400000 */
[----:B------:R-:W-:-:S06]  /*0390*/  FADD R7, R7, -R11 ;  /* 0x8000000b07077221 */ /* 0x000fcc0000000000 */
[----:B------:R-:W2:Y:S01]  /*03a0*/  MUFU.RCP R20, R20 ;  /* 0x0000001400147308 */ /* 0x000ea20000001000 */
[----:B------:R-:W-:Y:S01]  /*03b0*/  @P1 FMUL R13, R13, 0.25 ;  /* 0x3e8000000d0d1820 */ /* 0x000fe20000400000 */
[----:B------:R-:W-:Y:S01]  /*03c0*/  @!P0 FMUL R12, R12, 16777216 ;  /* 0x4b8000000c0c8820 */ /* 0x000fe20000400000 */
[----:B------:R-:W-:Y:S01]  /*03d0*/  FSEL R11, R0, 1, P5 ;  /* 0x3f800000000b7808 */ /* 0x000fe20002800000 */
[----:B----4-:R-:W-:Y:S01]  /*03e0*/  FADD R29, R29, -R25 ;  /* 0x800000191d1d7221 */ /* 0x010fe20000000000 */
[----:B------:R-:W-:Y:S01]  /*03f0*/  @!P6 FMUL R13, R13, 16777216 ;  /* 0x4b8000000d0de820 */ /* 0x000fe20000400000 */
[----:B------:R-:W-:Y:S01]  /*0400*/  FADD R24, R28, -R24 ;  /* 0x800000181c187221 */ /* 0x000fe20000000000 */
[----:B------:R-:W-:Y:S01]  /*0410*/  @!P4 FMUL R8, R8, 16777216 ;  /* 0x4b8000000808c820 */ /* 0x000fe20000400000 */
[----:B------:R-:W3:Y:S01]  /*0420*/  MUFU.RCP R25, R12 ;  /* 0x0000000c00197308 */ /* 0x000ee20000001000 */
[----:B------:R-:W-:Y:S02]  /*0430*/  @!P3 FMUL R11, R11, 16777216 ;  /* 0x4b8000000b0bb820 */ /* 0x000fe40000400000 */
[----:B-1----:R-:W-:Y:S01]  /*0440*/  FMUL R9, R9, R8 ;  /* 0x0000000809097220 */ /* 0x002fe20000400000 */
[----:B------:R-:W-:-:S04]  /*0450*/  FSEL R8, R0, 1, P2 ;  /* 0x3f80000000087808 */ /* 0x000fc80001000000 */
[----:B------:R-:W1:Y:S01]  /*0460*/  MUFU.RCP R28, R13 ;  /* 0x0000000d001c7308 */ /* 0x000e620000001000 */
[----:B--2---:R-:W-:Y:S01]  /*0470*/  FMUL R18, R20, R11 ;  /* 0x0000000b14127220 */ /* 0x004fe20000400000 */
[----:B------:R-:W-:Y:S01]  /*0480*/  FSEL R11, R0, 1, P1 ;  /* 0x3f800000000b7808 */ /* 0x000fe20000800000 */
[----:B------:R-:W-:Y:S01]  /*0490*/  @!P0 FMUL R8, R8, 16777216 ;  /* 0x4b80000008088820 */ /* 0x000fe20000400000 */
[----:B------:R-:W-:-:S03]  /*04a0*/  FMUL R21, R9, R4 ;  /* 0x0000000409157220 */ /* 0x000fc60000400000 */
[----:B------:R-:W-:Y:S01]  /*04b0*/  @!P6 FMUL R11, R11, 16777216 ;  /* 0x4b8000000b0be820 */ /* 0x000fe20000400000 */
[----:B---3--:R-:W-:Y:S01]  /*04c0*/  FMUL R25, R25, R8 ;  /* 0x0000000819197220 */ /* 0x008fe20000400000 */
[----:B------:R-:W-:Y:S01]  /*04d0*/  FADD R6, R6, -R10 ;  /* 0x8000000a06067221 */ /* 0x000fe20000000000 */
[----:B0-----:R-:W-:-:S04]  /*04e0*/  IMAD.WIDE R8, R19, 0x4, R32 ;  /* 0x0000000413087825 */ /* 0x001fc800078e0220 */
[----:B------:R-:W-:Y:S01]  /*04f0*/  FMUL R18, R18, R5 ;  /* 0x0000000512127220 */ /* 0x000fe20000400000 */
[----:B-1----:R-:W-:Y:S01]  /*0500*/  FMUL R28, R28, R11 ;  /* 0x0000000b1c1c7220 */ /* 0x002fe20000400000 */
[----:B------:R-:W-:Y:S01]  /*0510*/  FMUL R25, R25, R6 ;  /* 0x0000000619197220 */ /* 0x000fe20000400000 */
[----:B------:R-:W2:Y:S02]  /*0520*/  LDG.E.EL.128 R8, desc[UR4][R8.64] ;  /* 0x0000000408087981 */ /* 0x000ea4000c2e1d00 */
[----:B------:R-:W-:Y:S02]  /*0530*/  FMUL R28, R28, R7 ;  /* 0x000000071c1c7220 */ /* 0x000fe40000400000 */
[----:B------:R-:W2:Y:S01]  /*0540*/  LDG.E.EL.128 R4, desc[UR4][R34.64] ;  /* 0x0000000422047981 */ /* 0x000ea2000c2e1d00 */
[----:B------:R-:W-:-:S06]  /*0550*/  IMAD.WIDE R12, R3, 0x4, R16 ;  /* 0x00000004030c7825 */ /* 0x000fcc00078e0210 */
[----:B------:R-:W3:Y:S01]  /*0560*/  LDG.E.EL.128 R12, desc[UR4][R12.64] ;  /* 0x000000040c0c7981 */ /* 0x000ee2000c2e1d00 */
[----:B------:R-:W-:-:S04]  /*0570*/  IMAD.WIDE R16, R3, 0x4, R22 ;  /* 0x0000000403107825 */ /* 0x000fc800078e0216 */
[----:B------:R-:W-:-:S04]  /*0580*/  IMAD.WIDE R22, R3, 0x4, R32 ;  /* 0x0000000403167825 */ /* 0x000fc800078e0220 */
[----:B--2---:R-:W-:Y:S01]  /*0590*/  FFMA R4, R4, R21, R8 ;  /* 0x0000001504047223 */ /* 0x004fe20000000008 */
[----:B------:R-:W-:Y:S01]  /*05a0*/  FFMA R5, R5, R18, R9 ;  /* 0x0000001205057223 */ /* 0x000fe20000000009 */
[----:B------:R-:W2:Y:S04]  /*05b0*/  LDG.E.EL.128 R20, desc[UR4][R22.64] ;  /* 0x0000000416147981 */ /* 0x000ea8000c2e1d00 */
[----:B------:R-:W2:Y:S01]  /*05c0*/  LDG.E.EL.128 R16, desc[UR4][R16.64] ;  /* 0x0000000410107981 */ /* 0x000ea2000c2e1d00 */
[----:B---3--:R-:W-:-:S06]  /*05d0*/  FADD R3, R12, 9.9999997473787516356e-06 ;  /* 0x3727c5ac0c037421 */ /* 0x008fcc0000000000 */
[----:B------:R-:W0:Y:S01]  /*05e0*/  MUFU.SQRT R3, R3 ;  /* 0x0000000300037308 */ /* 0x000e220000002000 */
[----:B------:R-:W-:Y:S01]  /*05f0*/  FADD R13, R13, 9.9999997473787516356e-06 ;  /* 0x3727c5ac0d0d7421 */ /* 0x000fe20000000000 */
[----:B------:R-:W-:Y:S01]  /*0600*/  FADD R14, R14, 9.9999997473787516356e-06 ;  /* 0x3727c5ac0e0e7421 */ /* 0x000fe20000000000 */
[----:B------:R-:W-:Y:S01]  /*0610*/  FADD R15, R15, 9.9999997473787516356e-06 ;  /* 0x3727c5ac0f0f7421 */ /* 0x000fe20000000000 */
[----:B------:R-:W-:Y:S01]  /*0620*/  FFMA R6, R6, R25, R10 ;  /* 0x0000001906067223 */ /* 0x000fe2000000000a */
[----:B------:R-:W-:-:S03]  /*0630*/  FFMA R7, R7, R28, R11 ;  /* 0x0000001c07077223 */ /* 0x000fc6000000000b */
[----:B------:R-:W1:Y:S08]  /*0640*/  MUFU.SQRT R11, R13 ;  /* 0x0000000d000b7308 */ /* 0x000e700000002000 */
[----:B------:R-:W3:Y:S01]  /*0650*/  MUFU.SQRT R12, R14 ;  /* 0x0000000e000c7308 */ /* 0x000ee20000002000 */
[----:B0-----:R-:W-:-:S07]  /*0660*/  FSETP.GT.AND P6, PT, R3, 8.50705917302346158658e+37, PT ;  /* 0x7e8000000300780b */ /* 0x001fce0003fc4000 */
[----:B------:R-:W0:Y:S01]  /*0670*/  MUFU.SQRT R10, R15 ;  /* 0x0000000f000a7308 */ /* 0x000e220000002000 */
[----:B------:R-:W-:Y:S02]  /*0680*/  FSETP.GEU.AND P5, PT, R3, 1.175494350822287508e-38, PT ;  /* 0x008000000300780b */ /* 0x000fe40003fae000 */
[----:B-1----:R-:W-:Y:S02]  /*0690*/  FSETP.GT.AND P4, PT, R11, 8.50705917302346158658e+37, PT ;  /* 0x7e8000000b00780b */ /* 0x002fe40003f84000 */
[----:B---3--:R-:W-:Y:S01]  /*06a0*/  FSETP.GT.AND P2, PT, R12, 8.50705917302346158658e+37, PT ;  /* 0x7e8000000c00780b */ /* 0x008fe20003f44000 */
[----:B------:R-:W-:Y:S01]  /*06b0*/  @P6 FMUL R3, R3, 0.25 ;  /* 0x3e80000003036820 */ /* 0x000fe20000400000 */
[----:B------:R-:W-:Y:S02]  /*06c0*/  FSEL R8, R0, 1, P6 ;  /* 0x3f80000000087808 */ /* 0x000fe40003000000 */
[----:B------:R-:W-:Y:S02]  /*06d0*/  FSETP.GEU.AND P3, PT, R11, 1.175494350822287508e-38, PT ;  /* 0x008000000b00780b */ /* 0x000fe40003f6e000 */
[----:B0-----:R-:W-:-:S02]  /*06e0*/  FSETP.GT.AND P1, PT, R10, 8.50705917302346158658e+37, PT ;  /* 0x7e8000000a00780b */ /* 0x001fc40003f24000 */
[----:B------:R-:W-:Y:S02]  /*06f0*/  FSETP.GEU.AND P0, PT, R12, 1.175494350822287508e-38, PT ;  /* 0x008000000c00780b */ /* 0x000fe40003f0e000 */
[----:B------:R-:W-:Y:S01]  /*0700*/  FSETP.GEU.AND P6, PT, R10, 1.175494350822287508e-38, PT ;  /* 0x008000000a00780b */ /* 0x000fe20003fce000 */
[----:B------:R-:W-:Y:S01]  /*0710*/  @!P5 FMUL R3, R3, 16777216 ;  /* 0x4b8000000303d820 */ /* 0x000fe20000400000 */
[----:B------:R-:W-:Y:S01]  /*0720*/  @P4 FMUL R11, R11, 0.25 ;  /* 0x3e8000000b0b4820 */ /* 0x000fe20000400000 */
[----:B------:R-:W-:-:S04]  /*0730*/  @P2 FMUL R12, R12, 0.25 ;  /* 0x3e8000000c0c2820 */ /* 0x000fc80000400000 */
[----:B------:R-:W0:Y:S02]  /*0740*/  MUFU.RCP R3, R3 ;  /* 0x0000000300037308 */ /* 0x000e240000001000 */
[----:B------:R-:W-:Y:S01]  /*0750*/  @P1 FMUL R10, R10, 0.25 ;  /* 0x3e8000000a0a1820 */ /* 0x000fe20000400000 */
[----:B------:R-:W-:Y:S01]  /*0760*/  @!P3 FMUL R11, R11, 16777216 ;  /* 0x4b8000000b0bb820 */ /* 0x000fe20000400000 */
[----:B------:R-:W-:Y:S02]  /*0770*/  @!P0 FMUL R12, R12, 16777216 ;  /* 0x4b8000000c0c8820 */ /* 0x000fe40000400000 */
[----:B------:R-:W-:Y:S01]  /*0780*/  @!P6 FMUL R10, R10, 16777216 ;  /* 0x4b8000000a0ae820 */ /* 0x000fe20000400000 */
[----:B------:R-:W-:Y:S02]  /*0790*/  @!P5 FMUL R8, R8, 16777216 ;  /* 0x4b8000000808d820 */ /* 0x000fe40000400000 */
[----:B------:R-:W1:Y:S01]  /*07a0*/  MUFU.RCP R11, R11 ;  /* 0x0000000b000b7308 */ /* 0x000e620000001000 */
[----:B------:R-:W-:-:S07]  /*07b0*/  FSEL R14, R0, 1, P4 ;  /* 0x3f800000000e7808 */ /* 0x000fce0002000000 */
[----:B------:R-:W3:Y:S01]  /*07c0*/  MUFU.RCP R12, R12 ;  /* 0x0000000c000c7308 */ /* 0x000ee20000001000 */
[----:B------:R-:W-:-:S07]  /*07d0*/  FSEL R13, R0, 1, P2 ;  /* 0x3f800000000d7808 */ /* 0x000fce0001000000 */
[----:B------:R-:W4:Y:S01]  /*07e0*/  MUFU.RCP R10, R10 ;  /* 0x0000000a000a7308 */ /* 0x000f220000001000 */
[----:B------:R-:W-:Y:S01]  /*07f0*/  FSEL R15, R0, 1, P1 ;  /* 0x3f800000000f7808 */ /* 0x000fe20000800000 */
[----:B0-----:R-:W-:Y:S02]  /*0800*/  FMUL R3, R3, R8 ;  /* 0x0000000803037220 */ /* 0x001fe40000400000 */
[----:B------:R-:W0:Y:S01]  /*0810*/  LDC.64 R8, c[0x0][0x238] ;  /* 0x00008e00ff087b82 */ /* 0x000e220000000a00 */
[----:B------:R-:W-:Y:S01]  /*0820*/  @!P3 FMUL R14, R14, 16777216 ;  /* 0x4b8000000e0eb820 */ /* 0x000fe20000400000 */
[----:B------:R-:W-:Y:S01]  /*0830*/  @!P0 FMUL R13, R13, 16777216 ;  /* 0x4b8000000d0d8820 */ /* 0x000fe20000400000 */
[----:B------:R-:W-:Y:S01]  /*0840*/  @!P6 FMUL R15, R15, 16777216 ;  /* 0x4b8000000f0fe820 */ /* 0x000fe20000400000 */
[----:B------:R-:W-:Y:S01]  /*0850*/  FADD R26, R30, -R26 ;  /* 0x8000001a1e1a7221 */ /* 0x000fe20000000000 */
[----:B------:R-:W-:Y:S01]  /*0860*/  FADD R27, R31, -R27 ;  /* 0x8000001b1f1b7221 */ /* 0x000fe20000000000 */
[----:B-1----:R-:W-:Y:S01]  /*0870*/  FMUL R14, R11, R14 ;  /* 0x0000000e0b0e7220 */ /* 0x002fe20000400000 */
[----:B---3--:R-:W-:Y:S01]  /*0880*/  FMUL R13, R12, R13 ;  /* 0x0000000d0c0d7220 */ /* 0x008fe20000400000 */
[----:B----4-:R-:W-:Y:S01]  /*0890*/  FMUL R0, R10, R15 ;  /* 0x0000000f0a007220 */ /* 0x010fe20000400000 */
[----:B------:R-:W-:Y:S01]  /*08a0*/  FMUL R3, R3, R24 ;  /* 0x0000001803037220 */ /* 0x000fe20000400000 */
[----:B------:R-:W-:Y:S01]  /*08b0*/  FMUL R14, R14, R29 ;  /* 0x0000001d0e0e7220 */ /* 0x000fe20000400000 */
[----:B------:R-:W-:Y:S01]  /*08c0*/  FMUL R13, R13, R26 ;  /* 0x0000001a0d0d7220 */ /* 0x000fe20000400000 */
[----:B------:R-:W-:Y:S01]  /*08d0*/  FMUL R0, R0, R27 ;  /* 0x0000001b00007220 */ /* 0x000fe20000400000 */
[----:B------:R-:W-:-:S02]  /*08e0*/  FSETP.GEU.AND P6, PT, R7, RZ, PT ;  /* 0x000000ff0700720b */ /* 0x000fc40003fce000 */
[----:B------:R-:W-:Y:S02]  /*08f0*/  FSETP.GEU.AND P0, PT, R6, RZ, PT ;  /* 0x000000ff0600720b */ /* 0x000fe40003f0e000 */
[----:B------:R-:W-:Y:S02]  /*0900*/  SEL R7, R7, RZ, P6 ;  /* 0x000000ff07077207 */ /* 0x000fe40003000000 */
[C---:B------:R-:W-:Y:S02]  /*0910*/  FSETP.GEU.AND P1, PT, R5.reuse, RZ, PT ;  /* 0x000000ff0500720b */ /* 0x040fe40003f2e000 */
[----:B------:R-:W-:Y:S01]  /*0920*/  FSETP.GEU.AND P2, PT, R4, RZ, PT ;  /* 0x000000ff0400720b */ /* 0x000fe20003f4e000 */
[----:B0-----:R-:W-:Y:S01]  /*0930*/  IMAD.WIDE R8, R2, 0x4, R8 ;  /* 0x0000000402087825 */ /* 0x001fe200078e0208 */
[----:B------:R-:W-:Y:S02]  /*0940*/  SEL R6, R6, RZ, P0 ;  /* 0x000000ff06067207 */ /* 0x000fe40000000000 */
[----:B------:R-:W-:-:S02]  /*0950*/  SEL R5, R5, RZ, P1 ;  /* 0x000000ff05057207 */ /* 0x000fc40000800000 */
[----:B------:R-:W-:-:S05]  /*0960*/  SEL R4, R4, RZ, P2 ;  /* 0x000000ff04047207 */ /* 0x000fca0001000000 */
[----:B------:R-:W-:Y:S01]  /*0970*/  STG.E.128 desc[UR4][R8.64], R4 ;  /* 0x0000000408007986 */ /* 0x000fe2000c101d04 */
[----:B--2---:R-:W-:Y:S01]  /*0980*/  FFMA R3, R16, R3, R20 ;  /* 0x0000000310037223 */ /* 0x004fe20000000014 */
[----:B------:R-:W-:Y:S01]  /*0990*/  FFMA R14, R17, R14, R21 ;  /* 0x0000000e110e7223 */ /* 0x000fe20000000015 */
[----:B------:R-:W-:Y:S01]  /*09a0*/  FFMA R13, R18, R13, R22 ;  /* 0x0000000d120d7223 */ /* 0x000fe20000000016 */
[----:B------:R-:W-:Y:S02]  /*09b0*/  FFMA R0, R19, R0, R23 ;  /* 0x0000000013007223 */ /* 0x000fe40000000017 */
[----:B------:R-:W-:Y:S02]  /*09c0*/  FSETP.GEU.AND P5, PT, R3, RZ, PT ;  /* 0x000000ff0300720b */ /* 0x000fe40003fae000 */
[----:B------:R-:W-:Y:S02]  /*09d0*/  FSETP.GEU.AND P3, PT, R13, RZ, PT ;  /* 0x000000ff0d00720b */ /* 0x000fe40003f6e000 */
[----:B------:R-:W-:-:S02]  /*09e0*/  FSETP.GEU.AND P4, PT, R14, RZ, PT ;  /* 0x000000ff0e00720b */ /* 0x000fc40003f8e000 */
[----:B------:R-:W-:Y:S02]  /*09f0*/  FSETP.GEU.AND P6, PT, R0, RZ, PT ;  /* 0x000000ff0000720b */ /* 0x000fe40003fce000 */
[----:B------:R-:W-:Y:S02]  /*0a00*/  SEL R18, R13, RZ, P3 ;  /* 0x000000ff0d127207 */ /* 0x000fe40001800000 */
[----:B------:R-:W-:Y:S02]  /*0a10*/  SEL R17, R14, RZ, P4 ;  /* 0x000000ff0e117207 */ /* 0x000fe40002000000 */
[----:B------:R-:W-:Y:S02]  /*0a20*/  SEL R16, R3, RZ, P5 ;  /* 0x000000ff03107207 */ /* 0x000fe40002800000 */
[----:B------:R-:W-:-:S05]  /*0a30*/  SEL R19, R0, RZ, P6 ;  /* 0x000000ff00137207 */ /* 0x000fca0003000000 */
[----:B------:R-:W-:Y:S01]  /*0a40*/  STG.E.128 desc[UR4][R8.64+0x800], R16 ;  /* 0x0008001008007986 */ /* 0x000fe2000c101d04 */
[----:B------:R-:W-:Y:S05]  /*0a50*/  EXIT ;  /* 0x000000000000794d */ /* 0x000fea0003800000 */
.L_x_0:
[----:B------:R-:W-:-:S00]  /*0a60*/  BRA `(.L_x_0) ;  /* 0xfffffffc00fc7947 */ /* 0x000fc0000383ffff */
[----:B------:R-:W-:-:S00]  /*0a70*/  NOP ;  /* 0x0000000000007918 */ /* 0x000fc00000000000 */
        /* <DEDUP_REMOVED lines=8> */
.L_x_1:


//--------------------- .nv.global.init           --------------------------
	.section	.nv.global.init,"aw",@progbits
.nv.global.init:
	.type		_$_str,@object
	.size		_$_str,(_$_str_$_2 - _$_str)
_$_str:
        /*0000*/ 	.byte	0x5f, 0x5f, 0x43, 0x55, 0x44, 0x41, 0x5f, 0x46, 0x54, 0x5a, 0x00
	.type		_$_str_$_2,@object
	.size		_$_str_$_2,(.L_1 - _$_str_$_2)
_$_str_$_2:
        /*000b*/ 	.byte	0x5f, 0x5f, 0x43, 0x55, 0x44, 0x41, 0x5f, 0x50, 0x52, 0x45, 0x43, 0x5f, 0x53, 0x51, 0x52, 0x54
        /*001b*/ 	.byte	0x00
.L_1:


//--------------------- .nv.constant0.triton_poi_fused__native_batch_norm_legit_no_training_relu_7 --------------------------
	.section	.nv.constant0.triton_poi_fused__native_batch_norm_legit_no_training_relu_7,"a",@progbits
	.sectionflags	@""
	.align	4
.nv.constant0.triton_poi_fused__native_batch_norm_legit_no_training_relu_7:
	.zero		580
